//
// Generated by NVIDIA NVVM Compiler
//
// Compiler Build ID: CL-36424714
// Cuda compilation tools, release 13.0, V13.0.88
// Based on NVVM 20.0.0
//

.version 9.0
.target sm_100
.address_size 64

	// .globl	_Z4multiPdS_S_
.extern .shared .align 16 .b8 partial_sum[];

.visible .entry _Z4multiPdS_S_(
	.param .u32 _Z4multiPdS_S__param_0,
	.param .u64 .ptr .align 1 _Z4multiPdS_S__param_1,
	.param .u64 .ptr .align 1 _Z4multiPdS_S__param_2,
	.param .u64 .ptr .align 1 _Z4multiPdS_S__param_3
)
{
	.reg .pred 	%p<7>;
	.reg .b32 	%r<31>;
	.reg .b64 	%rd<25>;
	.reg .b64 	%fd<16>;

	ld.param.u32 	%r12, [_Z4multiPdS_S__param_0];
	ld.param.u64 	%rd4, [_Z4multiPdS_S__param_1];
	ld.param.u64 	%rd5, [_Z4multiPdS_S__param_2];
	ld.param.u64 	%rd6, [_Z4multiPdS_S__param_3];
	cvta.to.global.u64 	%rd1, %rd6;
	cvta.to.global.u64 	%rd2, %rd5;
	cvta.to.global.u64 	%rd3, %rd4;
	mov.u32 	%r13, %ctaid.x;
	mov.u32 	%r14, %ntid.x;
	mov.u32 	%r15, %tid.x;
	mad.lo.s32 	%r29, %r13, %r14, %r15;
	mov.u32 	%r16, %nctaid.x;
	mul.lo.s32 	%r2, %r14, %r16;
	setp.ge.s32 	%p1, %r29, %r12;
	@%p1 bra 	$L__BB0_7;
	add.s32 	%r17, %r29, %r2;
	max.s32 	%r18, %r12, %r17;
	setp.lt.s32 	%p2, %r17, %r12;
	selp.u32 	%r19, 1, 0, %p2;
	add.s32 	%r20, %r17, %r19;
	sub.s32 	%r21, %r18, %r20;
	div.u32 	%r22, %r21, %r2;
	add.s32 	%r3, %r22, %r19;
	and.b32  	%r23, %r3, 3;
	setp.eq.s32 	%p3, %r23, 3;
	@%p3 bra 	$L__BB0_4;
	add.s32 	%r24, %r3, 1;
	and.b32  	%r25, %r24, 3;
	neg.s32 	%r27, %r25;
$L__BB0_3:
	.pragma "nounroll";
	mul.wide.s32 	%rd7, %r29, 8;
	add.s64 	%rd8, %rd1, %rd7;
	add.s64 	%rd9, %rd2, %rd7;
	add.s64 	%rd10, %rd3, %rd7;
	ld.global.f64 	%fd1, [%rd10];
	ld.global.f64 	%fd2, [%rd9];
	mul.f64 	%fd3, %fd1, %fd2;
	st.global.f64 	[%rd8], %fd3;
	add.s32 	%r29, %r29, %r2;
	add.s32 	%r27, %r27, 1;
	setp.ne.s32 	%p4, %r27, 0;
	@%p4 bra 	$L__BB0_3;
$L__BB0_4:
	setp.lt.u32 	%p5, %r3, 3;
	@%p5 bra 	$L__BB0_7;
	mul.wide.s32 	%rd15, %r2, 8;
	shl.b32 	%r26, %r2, 2;
$L__BB0_6:
	mul.wide.s32 	%rd11, %r29, 8;
	add.s64 	%rd12, %rd3, %rd11;
	ld.global.f64 	%fd4, [%rd12];
	add.s64 	%rd13, %rd2, %rd11;
	ld.global.f64 	%fd5, [%rd13];
	mul.f64 	%fd6, %fd4, %fd5;
	add.s64 	%rd14, %rd1, %rd11;
	st.global.f64 	[%rd14], %fd6;
	add.s64 	%rd16, %rd12, %rd15;
	ld.global.f64 	%fd7, [%rd16];
	add.s64 	%rd17, %rd13, %rd15;
	ld.global.f64 	%fd8, [%rd17];
	mul.f64 	%fd9, %fd7, %fd8;
	add.s64 	%rd18, %rd14, %rd15;
	st.global.f64 	[%rd18], %fd9;
	add.s64 	%rd19, %rd16, %rd15;
	ld.global.f64 	%fd10, [%rd19];
	add.s64 	%rd20, %rd17, %rd15;
	ld.global.f64 	%fd11, [%rd20];
	mul.f64 	%fd12, %fd10, %fd11;
	add.s64 	%rd21, %rd18, %rd15;
	st.global.f64 	[%rd21], %fd12;
	add.s64 	%rd22, %rd19, %rd15;
	ld.global.f64 	%fd13, [%rd22];
	add.s64 	%rd23, %rd20, %rd15;
	ld.global.f64 	%fd14, [%rd23];
	mul.f64 	%fd15, %fd13, %fd14;
	add.s64 	%rd24, %rd21, %rd15;
	st.global.f64 	[%rd24], %fd15;
	add.s32 	%r29, %r26, %r29;
	setp.lt.s32 	%p6, %r29, %r12;
	@%p6 bra 	$L__BB0_6;
$L__BB0_7:
	ret;

}
	// .globl	_Z13sum_reductionPdS_
.visible .entry _Z13sum_reductionPdS_(
	.param .u64 .ptr .align 1 _Z13sum_reductionPdS__param_0,
	.param .u64 .ptr .align 1 _Z13sum_reductionPdS__param_1
)
{
	.reg .pred 	%p<5>;
	.reg .b32 	%r<16>;
	.reg .b64 	%rd<11>;
	.reg .b64 	%fd<8>;

	ld.param.u64 	%rd2, [_Z13sum_reductionPdS__param_0];
	ld.param.u64 	%rd1, [_Z13sum_reductionPdS__param_1];
	cvta.to.global.u64 	%rd3, %rd2;
	mov.u32 	%r1, %ctaid.x;
	mov.u32 	%r15, %ntid.x;
	mul.lo.s32 	%r7, %r15, %r1;
	shl.b32 	%r8, %r7, 1;
	mov.u32 	%r3, %tid.x;
	add.s32 	%r9, %r8, %r3;
	mul.wide.s32 	%rd4, %r9, 8;
	add.s64 	%rd5, %rd3, %rd4;
	ld.global.f64 	%fd1, [%rd5];
	add.s32 	%r10, %r9, %r15;
	mul.wide.u32 	%rd6, %r10, 8;
	add.s64 	%rd7, %rd3, %rd6;
	ld.global.f64 	%fd2, [%rd7];
	add.f64 	%fd3, %fd1, %fd2;
	shl.b32 	%r11, %r3, 3;
	mov.u32 	%r12, partial_sum;
	add.s32 	%r4, %r12, %r11;
	st.shared.f64 	[%r4], %fd3;
	bar.sync 	0;
	setp.lt.u32 	%p1, %r15, 2;
	@%p1 bra 	$L__BB1_4;
$L__BB1_1:
	shr.u32 	%r6, %r15, 1;
	setp.ge.u32 	%p2, %r3, %r6;
	@%p2 bra 	$L__BB1_3;
	shl.b32 	%r13, %r6, 3;
	add.s32 	%r14, %r4, %r13;
	ld.shared.f64 	%fd4, [%r14];
	ld.shared.f64 	%fd5, [%r4];
	add.f64 	%fd6, %fd4, %fd5;
	st.shared.f64 	[%r4], %fd6;
$L__BB1_3:
	bar.sync 	0;
	setp.gt.u32 	%p3, %r15, 3;
	mov.u32 	%r15, %r6;
	@%p3 bra 	$L__BB1_1;
$L__BB1_4:
	setp.ne.s32 	%p4, %r3, 0;
	@%p4 bra 	$L__BB1_6;
	ld.shared.f64 	%fd7, [partial_sum];
	cvta.to.global.u64 	%rd8, %rd1;
	mul.wide.u32 	%rd9, %r1, 8;
	add.s64 	%rd10, %rd8, %rd9;
	st.global.f64 	[%rd10], %fd7;
$L__BB1_6:
	ret;

}


// ===== COMPILED SASS (sm_100) =====

	.target	sm_100

	.elftype	@"ET_EXEC"


//--------------------- .note.nv.tkinfo           --------------------------
	.section	.note.nv.tkinfo,"",@"SHT_NOTE"
	.sectionflags	@"SHF_NOTE_NV_TKINFO"
	.tkinfo
        /*0018*/ 	.word	0x00000002
        /*0030*/ 	.string	""
        /*0030*/ 	.string	"ptxas"
        /*0030*/ 	.string	"Cuda compilation tools, release 13.0, V13.0.88"
        /*0030*/ 	.string	"Build cuda_13.0.r13.0/compiler.36424714_0"
        /*0030*/ 	.string	"-arch sm_100 -m 64 "



//--------------------- .note.nv.cuinfo           --------------------------
	.section	.note.nv.cuinfo,"",@"SHT_NOTE"
	.sectionflags	@"SHF_NOTE_NV_CUINFO"
        /*0018*/ 	.short	0x0002
        /*001a*/ 	.short	0x0064
        /*001c*/ 	.short	0x0082
	.zero		2


//--------------------- .nv.info                  --------------------------
	.section	.nv.info,"",@"SHT_CUDA_INFO"
	.align	4


	//----- nvinfo : EIATTR_REGCOUNT
	.align		4
        /*0000*/ 	.byte	0x04, 0x2f
        /*0002*/ 	.short	(.L_1 - .L_0)
	.align		4
.L_0:
        /*0004*/ 	.word	index@(_Z4multiPdS_S_)
        /*0008*/ 	.word	0x0000001a


	//----- nvinfo : EIATTR_FRAME_SIZE
	.align		4
.L_1:
        /*000c*/ 	.byte	0x04, 0x11
        /*000e*/ 	.short	(.L_3 - .L_2)
	.align		4
.L_2:
        /*0010*/ 	.word	index@(_Z4multiPdS_S_)
        /*0014*/ 	.word	0x00000000


	//----- nvinfo : EIATTR_REGCOUNT
	.align		4
.L_3:
        /*0018*/ 	.byte	0x04, 0x2f
        /*001a*/ 	.short	(.L_5 - .L_4)
	.align		4
.L_4:
        /*001c*/ 	.word	index@(_Z13sum_reductionPdS_)
        /*0020*/ 	.word	0x0000000e


	//----- nvinfo : EIATTR_FRAME_SIZE
	.align		4
.L_5:
        /*0024*/ 	.byte	0x04, 0x11
        /*0026*/ 	.short	(.L_7 - .L_6)
	.align		4
.L_6:
        /*0028*/ 	.word	index@(_Z13sum_reductionPdS_)
        /*002c*/ 	.word	0x00000000


	//----- nvinfo : EIATTR_MIN_STACK_SIZE
	.align		4
.L_7:
        /*0030*/ 	.byte	0x04, 0x12
        /*0032*/ 	.short	(.L_9 - .L_8)
	.align		4
.L_8:
        /*0034*/ 	.word	index@(_Z13sum_reductionPdS_)
        /*0038*/ 	.word	0x00000000


	//----- nvinfo : EIATTR_MIN_STACK_SIZE
	.align		4
.L_9:
        /*003c*/ 	.byte	0x04, 0x12
        /*003e*/ 	.short	(.L_11 - .L_10)
	.align		4
.L_10:
        /*0040*/ 	.word	index@(_Z4multiPdS_S_)
        /*0044*/ 	.word	0x00000000
.L_11:


//--------------------- .nv.compat                --------------------------
	.section	.nv.compat,"",@"SHT_CUDA_COMPAT_INFO"
	.align	4
        /*0000*/ 	.byte	0x02, 0x09, 0x00, 0x00, 0x02, 0x02, 0x01, 0x00, 0x02, 0x05, 0x05, 0x00, 0x03, 0x07, 0x01, 0x01
        /*0010*/ 	.byte	0x02, 0x03, 0x00, 0x00, 0x02, 0x06, 0x01, 0x00, 0x04, 0x0b, 0x08, 0x00, 0x01, 0x00, 0x00, 0x00
        /*0020*/ 	.byte	0x00, 0x00, 0x00, 0x00


//--------------------- .nv.info._Z13sum_reductionPdS_ --------------------------
	.section	.nv.info._Z13sum_reductionPdS_,"",@"SHT_CUDA_INFO"
	.sectionflags	@""
	.align	4


	//----- nvinfo : EIATTR_CUDA_API_VERSION
	.align		4
        /*0000*/ 	.byte	0x04, 0x37
        /*0002*/ 	.short	(.L_13 - .L_12)
.L_12:
        /*0004*/ 	.word	0x00000082


	//----- nvinfo : EIATTR_KPARAM_INFO
	.align		4
.L_13:
        /*0008*/ 	.byte	0x04, 0x17
        /*000a*/ 	.short	(.L_15 - .L_14)
.L_14:
        /*000c*/ 	.word	0x00000000
        /*0010*/ 	.short	0x0001
        /*0012*/ 	.short	0x0008
        /*0014*/ 	.byte	0x00, 0xf5, 0x21, 0x00


	//----- nvinfo : EIATTR_KPARAM_INFO
	.align		4
.L_15:
        /*0018*/ 	.byte	0x04, 0x17
        /*001a*/ 	.short	(.L_17 - .L_16)
.L_16:
        /*001c*/ 	.word	0x00000000
        /*0020*/ 	.short	0x0000
        /*0022*/ 	.short	0x0000
        /*0024*/ 	.byte	0x00, 0xf5, 0x21, 0x00


	//----- nvinfo : EIATTR_SPARSE_MMA_MASK
	.align		4
.L_17:
        /*0028*/ 	.byte	0x03, 0x50
        /*002a*/ 	.short	0x0000


	//----- nvinfo : EIATTR_MAXREG_COUNT
	.align		4
        /*002c*/ 	.byte	0x03, 0x1b
        /*002e*/ 	.short	0x00ff


	//----- nvinfo : EIATTR_NUM_BARRIERS
	.align		4
        /*0030*/ 	.byte	0x02, 0x4c
        /*0032*/ 	.byte	0x01
	.zero		1


	//----- nvinfo : EIATTR_MERCURY_ISA_VERSION
	.align		4
        /*0034*/ 	.byte	0x03, 0x5f
        /*0036*/ 	.short	0x0101


	//----- nvinfo : EIATTR_VRC_CTA_INIT_COUNT
	.align		4
        /*0038*/ 	.byte	0x02, 0x4a
	.zero		1
	.zero		1


	//----- nvinfo : EIATTR_EXIT_INSTR_OFFSETS
	.align		4
        /*003c*/ 	.byte	0x04, 0x1c
        /*003e*/ 	.short	(.L_19 - .L_18)


	//   ....[0]....
.L_18:
        /*0040*/ 	.word	0x00000230


	//   ....[1]....
        /*0044*/ 	.word	0x000002b0


	//----- nvinfo : EIATTR_CBANK_PARAM_SIZE
	.align		4
.L_19:
        /*0048*/ 	.byte	0x03, 0x19
        /*004a*/ 	.short	0x0010


	//----- nvinfo : EIATTR_PARAM_CBANK
	.align		4
        /*004c*/ 	.byte	0x04, 0x0a
        /*004e*/ 	.short	(.L_21 - .L_20)
	.align		4
.L_20:
        /*0050*/ 	.word	index@(.nv.constant0._Z13sum_reductionPdS_)
        /*0054*/ 	.short	0x0380
        /*0056*/ 	.short	0x0010


	//----- nvinfo : EIATTR_SW_WAR
	.align		4
.L_21:
        /*0058*/ 	.byte	0x04, 0x36
        /*005a*/ 	.short	(.L_23 - .L_22)
.L_22:
        /*005c*/ 	.word	0x00000008
.L_23:


//--------------------- .nv.info._Z4multiPdS_S_   --------------------------
	.section	.nv.info._Z4multiPdS_S_,"",@"SHT_CUDA_INFO"
	.sectionflags	@""
	.align	4


	//----- nvinfo : EIATTR_CUDA_API_VERSION
	.align		4
        /*0000*/ 	.byte	0x04, 0x37
        /*0002*/ 	.short	(.L_25 - .L_24)
.L_24:
        /*0004*/ 	.word	0x00000082


	//----- nvinfo : EIATTR_KPARAM_INFO
	.align		4
.L_25:
        /*0008*/ 	.byte	0x04, 0x17
        /*000a*/ 	.short	(.L_27 - .L_26)
.L_26:
        /*000c*/ 	.word	0x00000000
        /*0010*/ 	.short	0x0003
        /*0012*/ 	.short	0x0018
        /*0014*/ 	.byte	0x00, 0xf5, 0x21, 0x00


	//----- nvinfo : EIATTR_KPARAM_INFO
	.align		4
.L_27:
        /*0018*/ 	.byte	0x04, 0x17
        /*001a*/ 	.short	(.L_29 - .L_28)
.L_28:
        /*001c*/ 	.word	0x00000000
        /*0020*/ 	.short	0x0002
        /*0022*/ 	.short	0x0010
        /*0024*/ 	.byte	0x00, 0xf5, 0x21, 0x00


	//----- nvinfo : EIATTR_KPARAM_INFO
	.align		4
.L_29:
        /*0028*/ 	.byte	0x04, 0x17
        /*002a*/ 	.short	(.L_31 - .L_30)
.L_30:
        /*002c*/ 	.word	0x00000000
        /*0030*/ 	.short	0x0001
        /*0032*/ 	.short	0x0008
        /*0034*/ 	.byte	0x00, 0xf5, 0x21, 0x00


	//----- nvinfo : EIATTR_KPARAM_INFO
	.align		4
.L_31:
        /*0038*/ 	.byte	0x04, 0x17
        /*003a*/ 	.short	(.L_33 - .L_32)
.L_32:
        /*003c*/ 	.word	0x00000000
        /*0040*/ 	.short	0x0000
        /*0042*/ 	.short	0x0000
        /*0044*/ 	.byte	0x00, 0xf0, 0x11, 0x00


	//----- nvinfo : EIATTR_SPARSE_MMA_MASK
	.align		4
.L_33:
        /*0048*/ 	.byte	0x03, 0x50
        /*004a*/ 	.short	0x0000


	//----- nvinfo : EIATTR_MAXREG_COUNT
	.align		4
        /*004c*/ 	.byte	0x03, 0x1b
        /*004e*/ 	.short	0x00ff


	//----- nvinfo : EIATTR_MERCURY_ISA_VERSION
	.align		4
        /*0050*/ 	.byte	0x03, 0x5f
        /*0052*/ 	.short	0x0101


	//----- nvinfo : EIATTR_VRC_CTA_INIT_COUNT
	.align		4
        /*0054*/ 	.byte	0x02, 0x4a
	.zero		1
	.zero		1


	//----- nvinfo : EIATTR_EXIT_INSTR_OFFSETS
	.align		4
        /*0058*/ 	.byte	0x04, 0x1c
        /*005a*/ 	.short	(.L_35 - .L_34)


	//   ....[0]....
.L_34:
        /*005c*/ 	.word	0x00000090


	//   ....[1]....
        /*0060*/ 	.word	0x000003a0


	//   ....[2]....
        /*0064*/ 	.word	0x000005d0


	//----- nvinfo : EIATTR_CRS_STACK_SIZE
	.align		4
.L_35:
        /*0068*/ 	.byte	0x04, 0x1e
        /*006a*/ 	.short	(.L_37 - .L_36)
.L_36:
        /*006c*/ 	.word	0x00000000


	//----- nvinfo : EIATTR_CBANK_PARAM_SIZE
	.align		4
.L_37:
        /*0070*/ 	.byte	0x03, 0x19
        /*0072*/ 	.short	0x0020


	//----- nvinfo : EIATTR_PARAM_CBANK
	.align		4
        /*0074*/ 	.byte	0x04, 0x0a
        /*0076*/ 	.short	(.L_39 - .L_38)
	.align		4
.L_38:
        /*0078*/ 	.word	index@(.nv.constant0._Z4multiPdS_S_)
        /*007c*/ 	.short	0x0380
        /*007e*/ 	.short	0x0020


	//----- nvinfo : EIATTR_SW_WAR
	.align		4
.L_39:
        /*0080*/ 	.byte	0x04, 0x36
        /*0082*/ 	.short	(.L_41 - .L_40)
.L_40:
        /*0084*/ 	.word	0x00000008
.L_41:


//--------------------- .nv.callgraph             --------------------------
	.section	.nv.callgraph,"",@"SHT_CUDA_CALLGRAPH"
	.align	4
	.sectionentsize	8
	.align		4
        /*0000*/ 	.word	0x00000000
	.align		4
        /*0004*/ 	.word	0xffffffff
	.align		4
        /*0008*/ 	.word	0x00000000
	.align		4
        /*000c*/ 	.word	0xfffffffe
	.align		4
        /*0010*/ 	.word	0x00000000
	.align		4
        /*0014*/ 	.word	0xfffffffd
	.align		4
        /*0018*/ 	.word	0x00000000
	.align		4
        /*001c*/ 	.word	0xfffffffc


//--------------------- .text._Z13sum_reductionPdS_ --------------------------
	.section	.text._Z13sum_reductionPdS_,"ax",@progbits
	.align	128
        .global         _Z13sum_reductionPdS_
        .type           _Z13sum_reductionPdS_,@function
        .size           _Z13sum_reductionPdS_,(.L_x_8 - _Z13sum_reductionPdS_)
        .other          _Z13sum_reductionPdS_,@"STO_CUDA_ENTRY STV_DEFAULT"
_Z13sum_reductionPdS_:
.text._Z13sum_reductionPdS_:
[----:B------:R-:W-:Y:S01]  /*0000*/  LDC R1, c[0x0][0x37c] ;  /* 0x0000df00ff017b82 */ /* 0x000fe20000000800 */
[----:B------:R-:W0:Y:S01]  /*0010*/  S2R R0, SR_CTAID.X ;  /* 0x0000000000007919 */ /* 0x000e220000002500 */
[----:B------:R-:W0:Y:S06]  /*0020*/  LDCU UR8, c[0x0][0x360] ;  /* 0x00006c00ff0877ac */ /* 0x000e2c0008000800 */
[----:B------:R-:W1:Y:S01]  /*0030*/  LDC.64 R4, c[0x0][0x380] ;  /* 0x0000e000ff047b82 */ /* 0x000e620000000a00 */
[----:B------:R-:W2:Y:S01]  /*0040*/  S2R R11, SR_TID.X ;  /* 0x00000000000b7919 */ /* 0x000ea20000002100 */
[----:B------:R-:W3:Y:S01]  /*0050*/  LDCU.64 UR6, c[0x0][0x358] ;  /* 0x00006b00ff0677ac */ /* 0x000ee20008000a00 */
[----:B0-----:R-:W-:-:S04]  /*0060*/  IMAD R2, R0, UR8, RZ ;  /* 0x0000000800027c24 */ /* 0x001fc8000f8e02ff */
[----:B--2---:R-:W-:-:S05]  /*0070*/  IMAD R3, R2, 0x2, R11 ;  /* 0x0000000202037824 */ /* 0x004fca00078e020b */
[C---:B------:R-:W-:Y:S01]  /*0080*/  IADD3 R7, PT, PT, R3.reuse, UR8, RZ ;  /* 0x0000000803077c10 */ /* 0x040fe2000fffe0ff */
[----:B-1----:R-:W-:-:S04]  /*0090*/  IMAD.WIDE R2, R3, 0x8, R4 ;  /* 0x0000000803027825 */ /* 0x002fc800078e0204 */
[----:B------:R-:W-:Y:S02]  /*00a0*/  IMAD.WIDE.U32 R4, R7, 0x8, R4 ;  /* 0x0000000807047825 */ /* 0x000fe400078e0004 */
[----:B---3--:R-:W2:Y:S04]  /*00b0*/  LDG.E.64 R2, desc[UR6][R2.64] ;  /* 0x0000000602027981 */ /* 0x008ea8000c1e1b00 */
[----:B------:R-:W2:Y:S01]  /*00c0*/  LDG.E.64 R4, desc[UR6][R4.64] ;  /* 0x0000000604047981 */ /* 0x000ea2000c1e1b00 */
[----:B------:R-:W0:Y:S01]  /*00d0*/  S2UR UR5, SR_CgaCtaId ;  /* 0x00000000000579c3 */ /* 0x000e220000008800 */
[----:B------:R-:W-:Y:S01]  /*00e0*/  UMOV UR4, 0x400 ;  /* 0x0000040000047882 */ /* 0x000fe20000000000 */
[----:B------:R-:W-:Y:S01]  /*00f0*/  UISETP.GE.U32.AND UP0, UPT, UR8, 0x2, UPT ;  /* 0x000000020800788c */ /* 0x000fe2000bf06070 */
[----:B------:R-:W-:Y:S01]  /*0100*/  ISETP.NE.AND P0, PT, R11, RZ, PT ;  /* 0x000000ff0b00720c */ /* 0x000fe20003f05270 */
[----:B0-----:R-:W-:-:S06]  /*0110*/  ULEA UR4, UR5, UR4, 0x18 ;  /* 0x0000000405047291 */ /* 0x001fcc000f8ec0ff */
[----:B------:R-:W-:Y:S01]  /*0120*/  LEA R9, R11, UR4, 0x3 ;  /* 0x000000040b097c11 */ /* 0x000fe2000f8e18ff */
[----:B--2---:R-:W-:-:S07]  /*0130*/  DADD R6, R2, R4 ;  /* 0x0000000002067229 */ /* 0x004fce0000000004 */
[----:B------:R0:W-:Y:S01]  /*0140*/  STS.64 [R9], R6 ;  /* 0x0000000609007388 */ /* 0x0001e20000000a00 */
[----:B------:R-:W-:Y:S06]  /*0150*/  BAR.SYNC.DEFER_BLOCKING 0x0 ;  /* 0x0000000000007b1d */ /* 0x000fec0000010000 */
[----:B------:R-:W-:Y:S05]  /*0160*/  BRA.U !UP0, `(.L_x_0) ;  /* 0x0000000108307547 */ /* 0x000fea000b800000 */
[----:B0-----:R-:W-:-:S07]  /*0170*/  IMAD.U32 R6, RZ, RZ, UR8 ;  /* 0x00000008ff067e24 */ /* 0x001fce000f8e00ff */
.L_x_1:
[----:B------:R-:W-:-:S04]  /*0180*/  SHF.R.U32.HI R8, RZ, 0x1, R6 ;  /* 0x00000001ff087819 */ /* 0x000fc80000011606 */
[----:B------:R-:W-:-:S13]  /*0190*/  ISETP.GE.U32.AND P1, PT, R11, R8, PT ;  /* 0x000000080b00720c */ /* 0x000fda0003f26070 */
[----:B------:R-:W-:Y:S01]  /*01a0*/  @!P1 LEA R7, R8, R9, 0x3 ;  /* 0x0000000908079211 */ /* 0x000fe200078e18ff */
[----:B------:R-:W-:Y:S04]  /*01b0*/  @!P1 LDS.64 R4, [R9] ;  /* 0x0000000009049984 */ /* 0x000fe80000000a00 */
[----:B------:R-:W0:Y:S02]  /*01c0*/  @!P1 LDS.64 R2, [R7] ;  /* 0x0000000007029984 */ /* 0x000e240000000a00 */
[----:B0-----:R-:W-:-:S07]  /*01d0*/  @!P1 DADD R2, R2, R4 ;  /* 0x0000000002029229 */ /* 0x001fce0000000004 */
[----:B------:R1:W-:Y:S01]  /*01e0*/  @!P1 STS.64 [R9], R2 ;  /* 0x0000000209009388 */ /* 0x0003e20000000a00 */
[----:B------:R-:W-:Y:S01]  /*01f0*/  BAR.SYNC.DEFER_BLOCKING 0x0 ;  /* 0x0000000000007b1d */ /* 0x000fe20000010000 */
[----:B------:R-:W-:Y:S01]  /*0200*/  ISETP.GT.U32.AND P1, PT, R6, 0x3, PT ;  /* 0x000000030600780c */ /* 0x000fe20003f24070 */
[----:B------:R-:W-:-:S12]  /*0210*/  IMAD.MOV.U32 R6, RZ, RZ, R8 ;  /* 0x000000ffff067224 */ /* 0x000fd800078e0008 */
[----:B-1----:R-:W-:Y:S05]  /*0220*/  @P1 BRA `(.L_x_1) ;  /* 0xfffffffc00d41947 */ /* 0x002fea000383ffff */
.L_x_0:
[----:B------:R-:W-:Y:S05]  /*0230*/  @P0 EXIT ;  /* 0x000000000000094d */ /* 0x000fea0003800000 */
[----:B------:R-:W1:Y:S01]  /*0240*/  S2UR UR5, SR_CgaCtaId ;  /* 0x00000000000579c3 */ /* 0x000e620000008800 */
[----:B------:R-:W-:-:S07]  /*0250*/  UMOV UR4, 0x400 ;  /* 0x0000040000047882 */ /* 0x000fce0000000000 */
[----:B------:R-:W2:Y:S01]  /*0260*/  LDC.64 R4, c[0x0][0x388] ;  /* 0x0000e200ff047b82 */ /* 0x000ea20000000a00 */
[----:B-1----:R-:W-:Y:S01]  /*0270*/  ULEA UR4, UR5, UR4, 0x18 ;  /* 0x0000000405047291 */ /* 0x002fe2000f8ec0ff */
[----:B--2---:R-:W-:-:S08]  /*0280*/  IMAD.WIDE.U32 R4, R0, 0x8, R4 ;  /* 0x0000000800047825 */ /* 0x004fd000078e0004 */
[----:B------:R-:W1:Y:S04]  /*0290*/  LDS.64 R2, [UR4] ;  /* 0x00000004ff027984 */ /* 0x000e680008000a00 */
[----:B-1----:R-:W-:Y:S01]  /*02a0*/  STG.E.64 desc[UR6][R4.64], R2 ;  /* 0x0000000204007986 */ /* 0x002fe2000c101b06 */
[----:B------:R-:W-:Y:S05]  /*02b0*/  EXIT ;  /* 0x000000000000794d */ /* 0x000fea0003800000 */
.L_x_2:
[----:B------:R-:W-:-:S00]  /*02c0*/  BRA `(.L_x_2) ;  /* 0xfffffffc00fc7947 */ /* 0x000fc0000383ffff */
[----:B------:R-:W-:-:S00]  /*02d0*/  NOP ;  /* 0x0000000000007918 */ /* 0x000fc00000000000 */
        /* <DEDUP_REMOVED lines=10> */
.L_x_8:


//--------------------- .text._Z4multiPdS_S_      --------------------------
	.section	.text._Z4multiPdS_S_,"ax",@progbits
	.align	128
        .global         _Z4multiPdS_S_
        .type           _Z4multiPdS_S_,@function
        .size           _Z4multiPdS_S_,(.L_x_9 - _Z4multiPdS_S_)
        .other          _Z4multiPdS_S_,@"STO_CUDA_ENTRY STV_DEFAULT"
_Z4multiPdS_S_:
.text._Z4multiPdS_S_:
[----:B------:R-:W-:Y:S01]  /*0000*/  LDC R1, c[0x0][0x37c] ;  /* 0x0000df00ff017b82 */ /* 0x000fe20000000800 */
[----:B------:R-:W0:Y:S07]  /*0010*/  S2R R3, SR_TID.X ;  /* 0x0000000000037919 */ /* 0x000e2e0000002100 */
[----:B------:R-:W0:Y:S01]  /*0020*/  S2UR UR4, SR_CTAID.X ;  /* 0x00000000000479c3 */ /* 0x000e220000002500 */
[----:B------:R-:W1:Y:S07]  /*0030*/  LDCU UR6, c[0x0][0x380] ;  /* 0x00007000ff0677ac */ /* 0x000e6e0008000800 */
[----:B------:R-:W0:Y:S01]  /*0040*/  LDC R0, c[0x0][0x360] ;  /* 0x0000d800ff007b82 */ /* 0x000e220000000800 */
[----:B------:R-:W2:Y:S01]  /*0050*/  LDCU UR5, c[0x0][0x370] ;  /* 0x00006e00ff0577ac */ /* 0x000ea20008000800 */
[----:B0-----:R-:W-:-:S02]  /*0060*/  IMAD R3, R0, UR4, R3 ;  /* 0x0000000400037c24 */ /* 0x001fc4000f8e0203 */
[----:B--2---:R-:W-:-:S03]  /*0070*/  IMAD R0, R0, UR5, RZ ;  /* 0x0000000500007c24 */ /* 0x004fc6000f8e02ff */
[----:B-1----:R-:W-:-:S13]  /*0080*/  ISETP.GE.AND P0, PT, R3, UR6, PT ;  /* 0x0000000603007c0c */ /* 0x002fda000bf06270 */
[----:B------:R-:W-:Y:S05]  /*0090*/  @P0 EXIT ;  /* 0x000000000000094d */ /* 0x000fea0003800000 */
[----:B------:R-:W0:Y:S01]  /*00a0*/  I2F.U32.RP R8, R0 ;  /* 0x0000000000087306 */ /* 0x000e220000209000 */
[C---:B------:R-:W-:Y:S01]  /*00b0*/  IMAD.IADD R2, R0.reuse, 0x1, R3 ;  /* 0x0000000100027824 */ /* 0x040fe200078e0203 */
[----:B------:R-:W-:Y:S01]  /*00c0*/  IADD3 R9, PT, PT, RZ, -R0, RZ ;  /* 0x80000000ff097210 */ /* 0x000fe20007ffe0ff */
[----:B------:R-:W1:Y:S01]  /*00d0*/  LDCU.64 UR4, c[0x0][0x358] ;  /* 0x00006b00ff0477ac */ /* 0x000e620008000a00 */
[----:B------:R-:W-:Y:S01]  /*00e0*/  ISETP.NE.U32.AND P2, PT, R0, RZ, PT ;  /* 0x000000ff0000720c */ /* 0x000fe20003f45070 */
[----:B------:R-:W-:Y:S01]  /*00f0*/  BSSY.RECONVERGENT B0, `(.L_x_3) ;  /* 0x000002a000007945 */ /* 0x000fe20003800200 */
[C---:B------:R-:W-:Y:S02]  /*0100*/  ISETP.GE.AND P0, PT, R2.reuse, UR6, PT ;  /* 0x0000000602007c0c */ /* 0x040fe4000bf06270 */
[----:B------:R-:W-:Y:S02]  /*0110*/  VIMNMX R7, PT, PT, R2, UR6, !PT ;  /* 0x0000000602077c48 */ /* 0x000fe4000ffe0100 */
[----:B------:R-:W-:-:S04]  /*0120*/  SEL R6, RZ, 0x1, P0 ;  /* 0x00000001ff067807 */ /* 0x000fc80000000000 */
[----:B------:R-:W-:Y:S01]  /*0130*/  IADD3 R7, PT, PT, R7, -R2, -R6 ;  /* 0x8000000207077210 */ /* 0x000fe20007ffe806 */
[----:B0-----:R-:W0:Y:S02]  /*0140*/  MUFU.RCP R8, R8 ;  /* 0x0000000800087308 */ /* 0x001e240000001000 */
[----:B0-----:R-:W-:-:S06]  /*0150*/  IADD3 R4, PT, PT, R8, 0xffffffe, RZ ;  /* 0x0ffffffe08047810 */ /* 0x001fcc0007ffe0ff */
[----:B------:R0:W2:Y:S02]  /*0160*/  F2I.FTZ.U32.TRUNC.NTZ R5, R4 ;  /* 0x0000000400057305 */ /* 0x0000a4000021f000 */
[----:B0-----:R-:W-:Y:S02]  /*0170*/  HFMA2 R4, -RZ, RZ, 0, 0 ;  /* 0x00000000ff047431 */ /* 0x001fe400000001ff */
[----:B--2---:R-:W-:-:S04]  /*0180*/  IMAD R9, R9, R5, RZ ;  /* 0x0000000509097224 */ /* 0x004fc800078e02ff */
[----:B------:R-:W-:-:S06]  /*0190*/  IMAD.HI.U32 R8, R5, R9, R4 ;  /* 0x0000000905087227 */ /* 0x000fcc00078e0004 */
[----:B------:R-:W-:-:S05]  /*01a0*/  IMAD.HI.U32 R5, R8, R7, RZ ;  /* 0x0000000708057227 */ /* 0x000fca00078e00ff */
[----:B------:R-:W-:-:S05]  /*01b0*/  IADD3 R2, PT, PT, -R5, RZ, RZ ;  /* 0x000000ff05027210 */ /* 0x000fca0007ffe1ff */
[----:B------:R-:W-:-:S05]  /*01c0*/  IMAD R7, R0, R2, R7 ;  /* 0x0000000200077224 */ /* 0x000fca00078e0207 */
[----:B------:R-:W-:-:S13]  /*01d0*/  ISETP.GE.U32.AND P0, PT, R7, R0, PT ;  /* 0x000000000700720c */ /* 0x000fda0003f06070 */
[----:B------:R-:W-:Y:S01]  /*01e0*/  @P0 IMAD.IADD R7, R7, 0x1, -R0 ;  /* 0x0000000107070824 */ /* 0x000fe200078e0a00 */
[----:B------:R-:W-:-:S04]  /*01f0*/  @P0 IADD3 R5, PT, PT, R5, 0x1, RZ ;  /* 0x0000000105050810 */ /* 0x000fc80007ffe0ff */
[----:B------:R-:W-:-:S13]  /*0200*/  ISETP.GE.U32.AND P1, PT, R7, R0, PT ;  /* 0x000000000700720c */ /* 0x000fda0003f26070 */
[----:B------:R-:W-:Y:S02]  /*0210*/  @P1 IADD3 R5, PT, PT, R5, 0x1, RZ ;  /* 0x0000000105051810 */ /* 0x000fe40007ffe0ff */
[----:B------:R-:W-:-:S05]  /*0220*/  @!P2 LOP3.LUT R5, RZ, R0, RZ, 0x33, !PT ;  /* 0x00000000ff05a212 */ /* 0x000fca00078e33ff */
[----:B------:R-:W-:-:S05]  /*0230*/  IMAD.IADD R2, R6, 0x1, R5 ;  /* 0x0000000106027824 */ /* 0x000fca00078e0205 */
[C---:B------:R-:W-:Y:S02]  /*0240*/  LOP3.LUT R4, R2.reuse, 0x3, RZ, 0xc0, !PT ;  /* 0x0000000302047812 */ /* 0x040fe400078ec0ff */
[----:B------:R-:W-:Y:S02]  /*0250*/  ISETP.GE.U32.AND P1, PT, R2, 0x3, PT ;  /* 0x000000030200780c */ /* 0x000fe40003f26070 */
[----:B------:R-:W-:-:S13]  /*0260*/  ISETP.NE.AND P0, PT, R4, 0x3, PT ;  /* 0x000000030400780c */ /* 0x000fda0003f05270 */
[----:B-1----:R-:W-:Y:S05]  /*0270*/  @!P0 BRA `(.L_x_4) ;  /* 0x0000000000448947 */ /* 0x002fea0003800000 */
[----:B------:R-:W0:Y:S01]  /*0280*/  LDC.64 R4, c[0x0][0x388] ;  /* 0x0000e200ff047b82 */ /* 0x000e220000000a00 */
[----:B------:R-:W-:-:S04]  /*0290*/  IADD3 R2, PT, PT, R2, 0x1, RZ ;  /* 0x0000000102027810 */ /* 0x000fc80007ffe0ff */
[----:B------:R-:W-:-:S03]  /*02a0*/  LOP3.LUT R2, R2, 0x3, RZ, 0xc0, !PT ;  /* 0x0000000302027812 */ /* 0x000fc600078ec0ff */
[----:B------:R-:W1:Y:S01]  /*02b0*/  LDC.64 R6, c[0x0][0x390] ;  /* 0x0000e400ff067b82 */ /* 0x000e620000000a00 */
[----:B------:R-:W-:-:S07]  /*02c0*/  IADD3 R2, PT, PT, -R2, RZ, RZ ;  /* 0x000000ff02027210 */ /* 0x000fce0007ffe1ff */
[----:B------:R-:W2:Y:S02]  /*02d0*/  LDC.64 R8, c[0x0][0x398] ;  /* 0x0000e600ff087b82 */ /* 0x000ea40000000a00 */
.L_x_5:
[----:B-1----:R-:W-:-:S04]  /*02e0*/  IMAD.WIDE R12, R3, 0x8, R6 ;  /* 0x00000008030c7825 */ /* 0x002fc800078e0206 */
[C---:B0-----:R-:W-:Y:S02]  /*02f0*/  IMAD.WIDE R14, R3.reuse, 0x8, R4 ;  /* 0x00000008030e7825 */ /* 0x041fe400078e0204 */
[----:B---3--:R-:W3:Y:S04]  /*0300*/  LDG.E.64 R12, desc[UR4][R12.64] ;  /* 0x000000040c0c7981 */ /* 0x008ee8000c1e1b00 */
[----:B------:R-:W3:Y:S01]  /*0310*/  LDG.E.64 R14, desc[UR4][R14.64] ;  /* 0x000000040e0e7981 */ /* 0x000ee2000c1e1b00 */
[----:B--2---:R-:W-:Y:S01]  /*0320*/  IMAD.WIDE R10, R3, 0x8, R8 ;  /* 0x00000008030a7825 */ /* 0x004fe200078e0208 */
[----:B------:R-:W-:-:S03]  /*0330*/  IADD3 R3, PT, PT, R0, R3, RZ ;  /* 0x0000000300037210 */ /* 0x000fc60007ffe0ff */
[----:B------:R-:W-:-:S05]  /*0340*/  VIADD R2, R2, 0x1 ;  /* 0x0000000102027836 */ /* 0x000fca0000000000 */
[----:B------:R-:W-:Y:S01]  /*0350*/  ISETP.NE.AND P0, PT, R2, RZ, PT ;  /* 0x000000ff0200720c */ /* 0x000fe20003f05270 */
[----:B---3--:R-:W-:-:S07]  /*0360*/  DMUL R16, R14, R12 ;  /* 0x0000000c0e107228 */ /* 0x008fce0000000000 */
[----:B------:R3:W-:Y:S05]  /*0370*/  STG.E.64 desc[UR4][R10.64], R16 ;  /* 0x000000100a007986 */ /* 0x0007ea000c101b04 */
[----:B------:R-:W-:Y:S05]  /*0380*/  @P0 BRA `(.L_x_5) ;  /* 0xfffffffc00d40947 */ /* 0x000fea000383ffff */
.L_x_4:
[----:B------:R-:W-:Y:S05]  /*0390*/  BSYNC.RECONVERGENT B0 ;  /* 0x0000000000007941 */ /* 0x000fea0003800200 */
.L_x_3:
[----:B------:R-:W-:Y:S05]  /*03a0*/  @!P1 EXIT ;  /* 0x000000000000994d */ /* 0x000fea0003800000 */
.L_x_6:
[----:B0-----:R-:W0:Y:S08]  /*03b0*/  LDC.64 R4, c[0x0][0x388] ;  /* 0x0000e200ff047b82 */ /* 0x001e300000000a00 */
[----:B------:R-:W3:Y:S08]  /*03c0*/  LDC.64 R6, c[0x0][0x390] ;  /* 0x0000e400ff067b82 */ /* 0x000ef00000000a00 */
[----:B------:R-:W1:Y:S01]  /*03d0*/  LDC.64 R8, c[0x0][0x398] ;  /* 0x0000e600ff087b82 */ /* 0x000e620000000a00 */
[----:B0-----:R-:W-:-:S05]  /*03e0*/  IMAD.WIDE R14, R3, 0x8, R4 ;  /* 0x00000008030e7825 */ /* 0x001fca00078e0204 */
[----:B------:R-:W2:Y:S01]  /*03f0*/  LDG.E.64 R4, desc[UR4][R14.64] ;  /* 0x000000040e047981 */ /* 0x000ea2000c1e1b00 */
[----:B---3--:R-:W-:-:S05]  /*0400*/  IMAD.WIDE R16, R3, 0x8, R6 ;  /* 0x0000000803107825 */ /* 0x008fca00078e0206 */
[----:B------:R-:W2:Y:S01]  /*0410*/  LDG.E.64 R6, desc[UR4][R16.64] ;  /* 0x0000000410067981 */ /* 0x000ea2000c1e1b00 */
[----:B------:R-:W-:-:S04]  /*0420*/  IMAD.WIDE R10, R0, 0x8, R16 ;  /* 0x00000008000a7825 */ /* 0x000fc800078e0210 */
[----:B-1----:R-:W-:Y:S01]  /*0430*/  IMAD.WIDE R22, R3, 0x8, R8 ;  /* 0x0000000803167825 */ /* 0x002fe200078e0208 */
[----:B--2---:R-:W-:-:S03]  /*0440*/  DMUL R4, R4, R6 ;  /* 0x0000000604047228 */ /* 0x004fc60000000000 */
[----:B------:R-:W-:-:S04]  /*0450*/  IMAD.WIDE R6, R0, 0x8, R14 ;  /* 0x0000000800067825 */ /* 0x000fc800078e020e */
[----:B------:R0:W-:Y:S04]  /*0460*/  STG.E.64 desc[UR4][R22.64], R4 ;  /* 0x0000000416007986 */ /* 0x0001e8000c101b04 */
[----:B------:R-:W2:Y:S04]  /*0470*/  LDG.E.64 R8, desc[UR4][R6.64] ;  /* 0x0000000406087981 */ /* 0x000ea8000c1e1b00 */
[----:B------:R-:W2:Y:S01]  /*0480*/  LDG.E.64 R12, desc[UR4][R10.64] ;  /* 0x000000040a0c7981 */ /* 0x000ea2000c1e1b00 */
[----:B------:R-:W-:-:S04]  /*0490*/  IMAD.WIDE R14, R0, 0x8, R6 ;  /* 0x00000008000e7825 */ /* 0x000fc800078e0206 */
[----:B------:R-:W-:Y:S01]  /*04a0*/  IMAD.WIDE R18, R0, 0x8, R10 ;  /* 0x0000000800127825 */ /* 0x000fe200078e020a */
[----:B--2---:R-:W-:-:S03]  /*04b0*/  DMUL R8, R8, R12 ;  /* 0x0000000c08087228 */ /* 0x004fc60000000000 */
[----:B------:R-:W-:-:S05]  /*04c0*/  IMAD.WIDE R12, R0, 0x8, R22 ;  /* 0x00000008000c7825 */ /* 0x000fca00078e0216 */
[----:B------:R1:W-:Y:S04]  /*04d0*/  STG.E.64 desc[UR4][R12.64], R8 ;  /* 0x000000080c007986 */ /* 0x0003e8000c101b04 */
[----:B------:R-:W2:Y:S04]  /*04e0*/  LDG.E.64 R16, desc[UR4][R14.64] ;  /* 0x000000040e107981 */ /* 0x000ea8000c1e1b00 */
[----:B------:R-:W2:Y:S01]  /*04f0*/  LDG.E.64 R20, desc[UR4][R18.64] ;  /* 0x0000000412147981 */ /* 0x000ea2000c1e1b00 */
[----:B0-----:R-:W-:-:S04]  /*0500*/  IMAD.WIDE R4, R0, 0x8, R12 ;  /* 0x0000000800047825 */ /* 0x001fc800078e020c */
[----:B------:R-:W-:-:S04]  /*0510*/  IMAD.WIDE R6, R0, 0x8, R14 ;  /* 0x0000000800067825 */ /* 0x000fc800078e020e */
[----:B------:R-:W-:Y:S01]  /*0520*/  IMAD.WIDE R10, R0, 0x8, R18 ;  /* 0x00000008000a7825 */ /* 0x000fe200078e0212 */
[----:B--2---:R-:W-:-:S07]  /*0530*/  DMUL R16, R16, R20 ;  /* 0x0000001410107228 */ /* 0x004fce0000000000 */
[----:B------:R0:W-:Y:S04]  /*0540*/  STG.E.64 desc[UR4][R4.64], R16 ;  /* 0x0000001004007986 */ /* 0x0001e8000c101b04 */
[----:B------:R-:W2:Y:S04]  /*0550*/  LDG.E.64 R6, desc[UR4][R6.64] ;  /* 0x0000000406067981 */ /* 0x000ea8000c1e1b00 */
[----:B------:R-:W2:Y:S01]  /*0560*/  LDG.E.64 R10, desc[UR4][R10.64] ;  /* 0x000000040a0a7981 */ /* 0x000ea2000c1e1b00 */
[C---:B-1----:R-:W-:Y:S01]  /*0570*/  IMAD.WIDE R8, R0.reuse, 0x8, R4 ;  /* 0x0000000800087825 */ /* 0x042fe200078e0204 */
[----:B------:R-:W-:-:S04]  /*0580*/  LEA R3, R0, R3, 0x2 ;  /* 0x0000000300037211 */ /* 0x000fc800078e10ff */
[----:B------:R-:W-:Y:S01]  /*0590*/  ISETP.GE.AND P0, PT, R3, UR6, PT ;  /* 0x0000000603007c0c */ /* 0x000fe2000bf06270 */
[----:B--2---:R-:W-:-:S07]  /*05a0*/  DMUL R20, R6, R10 ;  /* 0x0000000a06147228 */ /* 0x004fce0000000000 */
[----:B------:R0:W-:Y:S05]  /*05b0*/  STG.E.64 desc[UR4][R8.64], R20 ;  /* 0x0000001408007986 */ /* 0x0001ea000c101b04 */
[----:B------:R-:W-:Y:S05]  /*05c0*/  @!P0 BRA `(.L_x_6) ;  /* 0xfffffffc00788947 */ /* 0x000fea000383ffff */
[----:B------:R-:W-:Y:S05]  /*05d0*/  EXIT ;  /* 0x000000000000794d */ /* 0x000fea0003800000 */
.L_x_7:
        /* <DEDUP_REMOVED lines=10> */
.L_x_9:


//--------------------- .nv.shared._Z13sum_reductionPdS_ --------------------------
	.section	.nv.shared._Z13sum_reductionPdS_,"aw",@nobits
	.sectionflags	@""
	.align	16
	.zero		1024


//--------------------- .nv.shared.reserved.0     --------------------------
	.section	.nv.shared.reserved.0,"aw",@nobits
	.weak		__nv_reservedSMEM_offset_0_alias
	.size		__nv_reservedSMEM_offset_0_alias, 0, 64
	.other		__nv_reservedSMEM_offset_0_alias,@"STO_CUDA_RESERVED_SHARED STV_DEFAULT"
__nv_reservedSMEM_offset_0_alias:
	.zero		0
	.zero		64


//--------------------- .nv.shared._Z4multiPdS_S_ --------------------------
	.section	.nv.shared._Z4multiPdS_S_,"aw",@nobits
	.sectionflags	@""
	.align	16
	.zero		1024


//--------------------- .nv.constant0._Z13sum_reductionPdS_ --------------------------
	.section	.nv.constant0._Z13sum_reductionPdS_,"a",@progbits
	.sectionflags	@""
	.align	4
.nv.constant0._Z13sum_reductionPdS_:
	.zero		912


//--------------------- .nv.constant0._Z4multiPdS_S_ --------------------------
	.section	.nv.constant0._Z4multiPdS_S_,"a",@progbits
	.sectionflags	@""
	.align	4
.nv.constant0._Z4multiPdS_S_:
	.zero		928


//--------------------- SYMBOLS --------------------------

	.type		.nv.reservedSmem.offset0,@object
	.size		.nv.reservedSmem.offset0,0x4
	.type		.nv.reservedSmem.cap,@object
	.size		.nv.reservedSmem.cap,0x4
